//
// Generated by NVIDIA NVVM Compiler
//
// Compiler Build ID: CL-36424714
// Cuda compilation tools, release 13.0, V13.0.88
// Based on NVVM 20.0.0
//

.version 9.0
.target sm_100
.address_size 64

	// .globl	_Z14noSharedMemoryPfS_i
// _ZZ16withSharedMemoryPfS_iE5sdata has been demoted
// _ZZ15reductionSharedPfS_iE5sdata has been demoted

.visible .entry _Z14noSharedMemoryPfS_i(
	.param .u64 .ptr .align 1 _Z14noSharedMemoryPfS_i_param_0,
	.param .u64 .ptr .align 1 _Z14noSharedMemoryPfS_i_param_1,
	.param .u32 _Z14noSharedMemoryPfS_i_param_2
)
{
	.reg .pred 	%p<2>;
	.reg .b32 	%r<6>;
	.reg .b32 	%f<12>;
	.reg .b64 	%rd<8>;

	ld.param.u64 	%rd1, [_Z14noSharedMemoryPfS_i_param_0];
	ld.param.u64 	%rd2, [_Z14noSharedMemoryPfS_i_param_1];
	ld.param.u32 	%r2, [_Z14noSharedMemoryPfS_i_param_2];
	mov.u32 	%r3, %ctaid.x;
	mov.u32 	%r4, %ntid.x;
	mov.u32 	%r5, %tid.x;
	mad.lo.s32 	%r1, %r3, %r4, %r5;
	setp.ge.s32 	%p1, %r1, %r2;
	@%p1 bra 	$L__BB0_2;
	cvta.to.global.u64 	%rd3, %rd2;
	cvta.to.global.u64 	%rd4, %rd1;
	mul.wide.s32 	%rd5, %r1, 4;
	add.s64 	%rd6, %rd4, %rd5;
	ld.global.f32 	%f1, [%rd6];
	add.f32 	%f2, %f1, 0f00000000;
	add.f32 	%f3, %f2, %f1;
	add.f32 	%f4, %f3, %f1;
	add.f32 	%f5, %f4, %f1;
	add.f32 	%f6, %f5, %f1;
	add.f32 	%f7, %f6, %f1;
	add.f32 	%f8, %f7, %f1;
	add.f32 	%f9, %f8, %f1;
	add.f32 	%f10, %f9, %f1;
	add.f32 	%f11, %f10, %f1;
	add.s64 	%rd7, %rd3, %rd5;
	st.global.f32 	[%rd7], %f11;
$L__BB0_2:
	ret;

}
	// .globl	_Z16withSharedMemoryPfS_i
.visible .entry _Z16withSharedMemoryPfS_i(
	.param .u64 .ptr .align 1 _Z16withSharedMemoryPfS_i_param_0,
	.param .u64 .ptr .align 1 _Z16withSharedMemoryPfS_i_param_1,
	.param .u32 _Z16withSharedMemoryPfS_i_param_2
)
{
	.reg .pred 	%p<3>;
	.reg .b32 	%r<9>;
	.reg .b32 	%f<16>;
	.reg .b64 	%rd<9>;
	// demoted variable
	.shared .align 4 .b8 _ZZ16withSharedMemoryPfS_iE5sdata[1024];
	ld.param.u64 	%rd1, [_Z16withSharedMemoryPfS_i_param_0];
	ld.param.u64 	%rd2, [_Z16withSharedMemoryPfS_i_param_1];
	ld.param.u32 	%r3, [_Z16withSharedMemoryPfS_i_param_2];
	mov.u32 	%r4, %ctaid.x;
	mov.u32 	%r5, %ntid.x;
	mov.u32 	%r1, %tid.x;
	mad.lo.s32 	%r2, %r4, %r5, %r1;
	setp.ge.s32 	%p1, %r2, %r3;
	mov.f32 	%f15, 0f00000000;
	@%p1 bra 	$L__BB1_2;
	cvta.to.global.u64 	%rd3, %rd1;
	mul.wide.s32 	%rd4, %r2, 4;
	add.s64 	%rd5, %rd3, %rd4;
	ld.global.f32 	%f15, [%rd5];
$L__BB1_2:
	setp.ge.s32 	%p2, %r2, %r3;
	shl.b32 	%r6, %r1, 2;
	mov.u32 	%r7, _ZZ16withSharedMemoryPfS_iE5sdata;
	add.s32 	%r8, %r7, %r6;
	st.shared.f32 	[%r8], %f15;
	bar.sync 	0;
	ld.shared.f32 	%f3, [%r8];
	@%p2 bra 	$L__BB1_4;
	cvta.to.global.u64 	%rd6, %rd2;
	mul.wide.s32 	%rd7, %r2, 4;
	add.s64 	%rd8, %rd6, %rd7;
	add.f32 	%f5, %f3, 0f00000000;
	add.f32 	%f6, %f5, %f3;
	add.f32 	%f7, %f6, %f3;
	add.f32 	%f8, %f7, %f3;
	add.f32 	%f9, %f8, %f3;
	add.f32 	%f10, %f9, %f3;
	add.f32 	%f11, %f10, %f3;
	add.f32 	%f12, %f11, %f3;
	add.f32 	%f13, %f12, %f3;
	add.f32 	%f14, %f13, %f3;
	st.global.f32 	[%rd8], %f14;
$L__BB1_4:
	ret;

}
	// .globl	_Z15reductionSharedPfS_i
.visible .entry _Z15reductionSharedPfS_i(
	.param .u64 .ptr .align 1 _Z15reductionSharedPfS_i_param_0,
	.param .u64 .ptr .align 1 _Z15reductionSharedPfS_i_param_1,
	.param .u32 _Z15reductionSharedPfS_i_param_2
)
{
	.reg .pred 	%p<7>;
	.reg .b32 	%r<18>;
	.reg .b32 	%f<11>;
	.reg .b64 	%rd<11>;
	// demoted variable
	.shared .align 4 .b8 _ZZ15reductionSharedPfS_iE5sdata[1024];
	ld.param.u64 	%rd3, [_Z15reductionSharedPfS_i_param_0];
	ld.param.u64 	%rd2, [_Z15reductionSharedPfS_i_param_1];
	ld.param.u32 	%r9, [_Z15reductionSharedPfS_i_param_2];
	cvta.to.global.u64 	%rd1, %rd3;
	mov.u32 	%r1, %tid.x;
	mov.u32 	%r2, %ctaid.x;
	mov.u32 	%r17, %ntid.x;
	mul.lo.s32 	%r10, %r17, %r2;
	shl.b32 	%r11, %r10, 1;
	add.s32 	%r4, %r11, %r1;
	shl.b32 	%r12, %r1, 2;
	mov.u32 	%r13, _ZZ15reductionSharedPfS_iE5sdata;
	add.s32 	%r5, %r13, %r12;
	mov.b32 	%r14, 0;
	st.shared.u32 	[%r5], %r14;
	setp.ge.s32 	%p1, %r4, %r9;
	mov.f32 	%f10, 0f00000000;
	@%p1 bra 	$L__BB2_2;
	mul.wide.s32 	%rd4, %r4, 4;
	add.s64 	%rd5, %rd1, %rd4;
	ld.global.f32 	%f10, [%rd5];
	st.shared.f32 	[%r5], %f10;
$L__BB2_2:
	add.s32 	%r6, %r4, %r17;
	setp.ge.u32 	%p2, %r6, %r9;
	@%p2 bra 	$L__BB2_4;
	mul.wide.u32 	%rd6, %r6, 4;
	add.s64 	%rd7, %rd1, %rd6;
	ld.global.f32 	%f4, [%rd7];
	add.f32 	%f5, %f4, %f10;
	st.shared.f32 	[%r5], %f5;
$L__BB2_4:
	bar.sync 	0;
	setp.lt.u32 	%p3, %r17, 2;
	@%p3 bra 	$L__BB2_8;
$L__BB2_5:
	shr.u32 	%r8, %r17, 1;
	setp.ge.u32 	%p4, %r1, %r8;
	@%p4 bra 	$L__BB2_7;
	shl.b32 	%r15, %r8, 2;
	add.s32 	%r16, %r5, %r15;
	ld.shared.f32 	%f6, [%r16];
	ld.shared.f32 	%f7, [%r5];
	add.f32 	%f8, %f6, %f7;
	st.shared.f32 	[%r5], %f8;
$L__BB2_7:
	bar.sync 	0;
	setp.gt.u32 	%p5, %r17, 3;
	mov.u32 	%r17, %r8;
	@%p5 bra 	$L__BB2_5;
$L__BB2_8:
	setp.ne.s32 	%p6, %r1, 0;
	@%p6 bra 	$L__BB2_10;
	ld.shared.f32 	%f9, [_ZZ15reductionSharedPfS_iE5sdata];
	cvta.to.global.u64 	%rd8, %rd2;
	mul.wide.u32 	%rd9, %r2, 4;
	add.s64 	%rd10, %rd8, %rd9;
	st.global.f32 	[%rd10], %f9;
$L__BB2_10:
	ret;

}


// ===== COMPILED SASS (sm_100) =====

	.target	sm_100

	.elftype	@"ET_EXEC"


//--------------------- .note.nv.tkinfo           --------------------------
	.section	.note.nv.tkinfo,"",@"SHT_NOTE"
	.sectionflags	@"SHF_NOTE_NV_TKINFO"
	.tkinfo
        /*0018*/ 	.word	0x00000002
        /*0030*/ 	.string	""
        /*0030*/ 	.string	"ptxas"
        /*0030*/ 	.string	"Cuda compilation tools, release 13.0, V13.0.88"
        /*0030*/ 	.string	"Build cuda_13.0.r13.0/compiler.36424714_0"
        /*0030*/ 	.string	"-arch sm_100 -m 64 "



//--------------------- .note.nv.cuinfo           --------------------------
	.section	.note.nv.cuinfo,"",@"SHT_NOTE"
	.sectionflags	@"SHF_NOTE_NV_CUINFO"
        /*0018*/ 	.short	0x0002
        /*001a*/ 	.short	0x0064
        /*001c*/ 	.short	0x0082
	.zero		2


//--------------------- .nv.info                  --------------------------
	.section	.nv.info,"",@"SHT_CUDA_INFO"
	.align	4


	//----- nvinfo : EIATTR_REGCOUNT
	.align		4
        /*0000*/ 	.byte	0x04, 0x2f
        /*0002*/ 	.short	(.L_1 - .L_0)
	.align		4
.L_0:
        /*0004*/ 	.word	index@(_Z14noSharedMemoryPfS_i)
        /*0008*/ 	.word	0x0000000c


	//----- nvinfo : EIATTR_FRAME_SIZE
	.align		4
.L_1:
        /*000c*/ 	.byte	0x04, 0x11
        /*000e*/ 	.short	(.L_3 - .L_2)
	.align		4
.L_2:
        /*0010*/ 	.word	index@(_Z14noSharedMemoryPfS_i)
        /*0014*/ 	.word	0x00000000


	//----- nvinfo : EIATTR_REGCOUNT
	.align		4
.L_3:
        /*0018*/ 	.byte	0x04, 0x2f
        /*001a*/ 	.short	(.L_5 - .L_4)
	.align		4
.L_4:
        /*001c*/ 	.word	index@(_Z16withSharedMemoryPfS_i)
        /*0020*/ 	.word	0x0000000a


	//----- nvinfo : EIATTR_FRAME_SIZE
	.align		4
.L_5:
        /*0024*/ 	.byte	0x04, 0x11
        /*0026*/ 	.short	(.L_7 - .L_6)
	.align		4
.L_6:
        /*0028*/ 	.word	index@(_Z16withSharedMemoryPfS_i)
        /*002c*/ 	.word	0x00000000


	//----- nvinfo : EIATTR_REGCOUNT
	.align		4
.L_7:
        /*0030*/ 	.byte	0x04, 0x2f
        /*0032*/ 	.short	(.L_9 - .L_8)
	.align		4
.L_8:
        /*0034*/ 	.word	index@(_Z15reductionSharedPfS_i)
        /*0038*/ 	.word	0x00000012


	//----- nvinfo : EIATTR_FRAME_SIZE
	.align		4
.L_9:
        /*003c*/ 	.byte	0x04, 0x11
        /*003e*/ 	.short	(.L_11 - .L_10)
	.align		4
.L_10:
        /*0040*/ 	.word	index@(_Z15reductionSharedPfS_i)
        /*0044*/ 	.word	0x00000000


	//----- nvinfo : EIATTR_MIN_STACK_SIZE
	.align		4
.L_11:
        /*0048*/ 	.byte	0x04, 0x12
        /*004a*/ 	.short	(.L_13 - .L_12)
	.align		4
.L_12:
        /*004c*/ 	.word	index@(_Z15reductionSharedPfS_i)
        /*0050*/ 	.word	0x00000000


	//----- nvinfo : EIATTR_MIN_STACK_SIZE
	.align		4
.L_13:
        /*0054*/ 	.byte	0x04, 0x12
        /*0056*/ 	.short	(.L_15 - .L_14)
	.align		4
.L_14:
        /*0058*/ 	.word	index@(_Z16withSharedMemoryPfS_i)
        /*005c*/ 	.word	0x00000000


	//----- nvinfo : EIATTR_MIN_STACK_SIZE
	.align		4
.L_15:
        /*0060*/ 	.byte	0x04, 0x12
        /*0062*/ 	.short	(.L_17 - .L_16)
	.align		4
.L_16:
        /*0064*/ 	.word	index@(_Z14noSharedMemoryPfS_i)
        /*0068*/ 	.word	0x00000000
.L_17:


//--------------------- .nv.compat                --------------------------
	.section	.nv.compat,"",@"SHT_CUDA_COMPAT_INFO"
	.align	4
        /*0000*/ 	.byte	0x02, 0x09, 0x00, 0x00, 0x02, 0x02, 0x01, 0x00, 0x02, 0x05, 0x05, 0x00, 0x03, 0x07, 0x01, 0x01
        /*0010*/ 	.byte	0x02, 0x03, 0x00, 0x00, 0x02, 0x06, 0x01, 0x00, 0x04, 0x0b, 0x08, 0x00, 0x09, 0x00, 0x00, 0x00
        /*0020*/ 	.byte	0x00, 0x00, 0x00, 0x00


//--------------------- .nv.info._Z15reductionSharedPfS_i --------------------------
	.section	.nv.info._Z15reductionSharedPfS_i,"",@"SHT_CUDA_INFO"
	.sectionflags	@""
	.align	4


	//----- nvinfo : EIATTR_CUDA_API_VERSION
	.align		4
        /*0000*/ 	.byte	0x04, 0x37
        /*0002*/ 	.short	(.L_19 - .L_18)
.L_18:
        /*0004*/ 	.word	0x00000082


	//----- nvinfo : EIATTR_KPARAM_INFO
	.align		4
.L_19:
        /*0008*/ 	.byte	0x04, 0x17
        /*000a*/ 	.short	(.L_21 - .L_20)
.L_20:
        /*000c*/ 	.word	0x00000000
        /*0010*/ 	.short	0x0002
        /*0012*/ 	.short	0x0010
        /*0014*/ 	.byte	0x00, 0xf0, 0x11, 0x00


	//----- nvinfo : EIATTR_KPARAM_INFO
	.align		4
.L_21:
        /*0018*/ 	.byte	0x04, 0x17
        /*001a*/ 	.short	(.L_23 - .L_22)
.L_22:
        /*001c*/ 	.word	0x00000000
        /*0020*/ 	.short	0x0001
        /*0022*/ 	.short	0x0008
        /*0024*/ 	.byte	0x00, 0xf5, 0x21, 0x00


	//----- nvinfo : EIATTR_KPARAM_INFO
	.align		4
.L_23:
        /*0028*/ 	.byte	0x04, 0x17
        /*002a*/ 	.short	(.L_25 - .L_24)
.L_24:
        /*002c*/ 	.word	0x00000000
        /*0030*/ 	.short	0x0000
        /*0032*/ 	.short	0x0000
        /*0034*/ 	.byte	0x00, 0xf5, 0x21, 0x00


	//----- nvinfo : EIATTR_SPARSE_MMA_MASK
	.align		4
.L_25:
        /*0038*/ 	.byte	0x03, 0x50
        /*003a*/ 	.short	0x0000


	//----- nvinfo : EIATTR_MAXREG_COUNT
	.align		4
        /*003c*/ 	.byte	0x03, 0x1b
        /*003e*/ 	.short	0x00ff


	//----- nvinfo : EIATTR_NUM_BARRIERS
	.align		4
        /*0040*/ 	.byte	0x02, 0x4c
        /*0042*/ 	.byte	0x01
	.zero		1


	//----- nvinfo : EIATTR_MERCURY_ISA_VERSION
	.align		4
        /*0044*/ 	.byte	0x03, 0x5f
        /*0046*/ 	.short	0x0101


	//----- nvinfo : EIATTR_VRC_CTA_INIT_COUNT
	.align		4
        /*0048*/ 	.byte	0x02, 0x4a
	.zero		1
	.zero		1


	//----- nvinfo : EIATTR_EXIT_INSTR_OFFSETS
	.align		4
        /*004c*/ 	.byte	0x04, 0x1c
        /*004e*/ 	.short	(.L_27 - .L_26)


	//   ....[0]....
.L_26:
        /*0050*/ 	.word	0x000002b0


	//   ....[1]....
        /*0054*/ 	.word	0x00000330


	//----- nvinfo : EIATTR_CBANK_PARAM_SIZE
	.align		4
.L_27:
        /*0058*/ 	.byte	0x03, 0x19
        /*005a*/ 	.short	0x0014


	//----- nvinfo : EIATTR_PARAM_CBANK
	.align		4
        /*005c*/ 	.byte	0x04, 0x0a
        /*005e*/ 	.short	(.L_29 - .L_28)
	.align		4
.L_28:
        /*0060*/ 	.word	index@(.nv.constant0._Z15reductionSharedPfS_i)
        /*0064*/ 	.short	0x0380
        /*0066*/ 	.short	0x0014


	//----- nvinfo : EIATTR_SW_WAR
	.align		4
.L_29:
        /*0068*/ 	.byte	0x04, 0x36
        /*006a*/ 	.short	(.L_31 - .L_30)
.L_30:
        /*006c*/ 	.word	0x00000008
.L_31:


//--------------------- .nv.info._Z16withSharedMemoryPfS_i --------------------------
	.section	.nv.info._Z16withSharedMemoryPfS_i,"",@"SHT_CUDA_INFO"
	.sectionflags	@""
	.align	4


	//----- nvinfo : EIATTR_CUDA_API_VERSION
	.align		4
        /*0000*/ 	.byte	0x04, 0x37
        /*0002*/ 	.short	(.L_33 - .L_32)
.L_32:
        /*0004*/ 	.word	0x00000082


	//----- nvinfo : EIATTR_KPARAM_INFO
	.align		4
.L_33:
        /*0008*/ 	.byte	0x04, 0x17
        /*000a*/ 	.short	(.L_35 - .L_34)
.L_34:
        /*000c*/ 	.word	0x00000000
        /*0010*/ 	.short	0x0002
        /*0012*/ 	.short	0x0010
        /*0014*/ 	.byte	0x00, 0xf0, 0x11, 0x00


	//----- nvinfo : EIATTR_KPARAM_INFO
	.align		4
.L_35:
        /*0018*/ 	.byte	0x04, 0x17
        /*001a*/ 	.short	(.L_37 - .L_36)
.L_36:
        /*001c*/ 	.word	0x00000000
        /*0020*/ 	.short	0x0001
        /*0022*/ 	.short	0x0008
        /*0024*/ 	.byte	0x00, 0xf5, 0x21, 0x00


	//----- nvinfo : EIATTR_KPARAM_INFO
	.align		4
.L_37:
        /*0028*/ 	.byte	0x04, 0x17
        /*002a*/ 	.short	(.L_39 - .L_38)
.L_38:
        /*002c*/ 	.word	0x00000000
        /*0030*/ 	.short	0x0000
        /*0032*/ 	.short	0x0000
        /*0034*/ 	.byte	0x00, 0xf5, 0x21, 0x00


	//----- nvinfo : EIATTR_SPARSE_MMA_MASK
	.align		4
.L_39:
        /*0038*/ 	.byte	0x03, 0x50
        /*003a*/ 	.short	0x0000


	//----- nvinfo : EIATTR_MAXREG_COUNT
	.align		4
        /*003c*/ 	.byte	0x03, 0x1b
        /*003e*/ 	.short	0x00ff


	//----- nvinfo : EIATTR_NUM_BARRIERS
	.align		4
        /*0040*/ 	.byte	0x02, 0x4c
        /*0042*/ 	.byte	0x01
	.zero		1


	//----- nvinfo : EIATTR_MERCURY_ISA_VERSION
	.align		4
        /*0044*/ 	.byte	0x03, 0x5f
        /*0046*/ 	.short	0x0101


	//----- nvinfo : EIATTR_VRC_CTA_INIT_COUNT
	.align		4
        /*0048*/ 	.byte	0x02, 0x4a
	.zero		1
	.zero		1


	//----- nvinfo : EIATTR_EXIT_INSTR_OFFSETS
	.align		4
        /*004c*/ 	.byte	0x04, 0x1c
        /*004e*/ 	.short	(.L_41 - .L_40)


	//   ....[0]....
.L_40:
        /*0050*/ 	.word	0x00000120


	//   ....[1]....
        /*0054*/ 	.word	0x00000210


	//----- nvinfo : EIATTR_CBANK_PARAM_SIZE
	.align		4
.L_41:
        /*0058*/ 	.byte	0x03, 0x19
        /*005a*/ 	.short	0x0014


	//----- nvinfo : EIATTR_PARAM_CBANK
	.align		4
        /*005c*/ 	.byte	0x04, 0x0a
        /*005e*/ 	.short	(.L_43 - .L_42)
	.align		4
.L_42:
        /*0060*/ 	.word	index@(.nv.constant0._Z16withSharedMemoryPfS_i)
        /*0064*/ 	.short	0x0380
        /*0066*/ 	.short	0x0014


	//----- nvinfo : EIATTR_SW_WAR
	.align		4
.L_43:
        /*0068*/ 	.byte	0x04, 0x36
        /*006a*/ 	.short	(.L_45 - .L_44)
.L_44:
        /*006c*/ 	.word	0x00000008
.L_45:


//--------------------- .nv.info._Z14noSharedMemoryPfS_i --------------------------
	.section	.nv.info._Z14noSharedMemoryPfS_i,"",@"SHT_CUDA_INFO"
	.sectionflags	@""
	.align	4


	//----- nvinfo : EIATTR_CUDA_API_VERSION
	.align		4
        /*0000*/ 	.byte	0x04, 0x37
        /*0002*/ 	.short	(.L_47 - .L_46)
.L_46:
        /*0004*/ 	.word	0x00000082


	//----- nvinfo : EIATTR_KPARAM_INFO
	.align		4
.L_47:
        /*0008*/ 	.byte	0x04, 0x17
        /*000a*/ 	.short	(.L_49 - .L_48)
.L_48:
        /*000c*/ 	.word	0x00000000
        /*0010*/ 	.short	0x0002
        /*0012*/ 	.short	0x0010
        /*0014*/ 	.byte	0x00, 0xf0, 0x11, 0x00


	//----- nvinfo : EIATTR_KPARAM_INFO
	.align		4
.L_49:
        /*0018*/ 	.byte	0x04, 0x17
        /*001a*/ 	.short	(.L_51 - .L_50)
.L_50:
        /*001c*/ 	.word	0x00000000
        /*0020*/ 	.short	0x0001
        /*0022*/ 	.short	0x0008
        /*0024*/ 	.byte	0x00, 0xf5, 0x21, 0x00


	//----- nvinfo : EIATTR_KPARAM_INFO
	.align		4
.L_51:
        /*0028*/ 	.byte	0x04, 0x17
        /*002a*/ 	.short	(.L_53 - .L_52)
.L_52:
        /*002c*/ 	.word	0x00000000
        /*0030*/ 	.short	0x0000
        /*0032*/ 	.short	0x0000
        /*0034*/ 	.byte	0x00, 0xf5, 0x21, 0x00


	//----- nvinfo : EIATTR_SPARSE_MMA_MASK
	.align		4
.L_53:
        /*0038*/ 	.byte	0x03, 0x50
        /*003a*/ 	.short	0x0000


	//----- nvinfo : EIATTR_MAXREG_COUNT
	.align		4
        /*003c*/ 	.byte	0x03, 0x1b
        /*003e*/ 	.short	0x00ff


	//----- nvinfo : EIATTR_MERCURY_ISA_VERSION
	.align		4
        /*0040*/ 	.byte	0x03, 0x5f
        /*0042*/ 	.short	0x0101


	//----- nvinfo : EIATTR_VRC_CTA_INIT_COUNT
	.align		4
        /*0044*/ 	.byte	0x02, 0x4a
	.zero		1
	.zero		1


	//----- nvinfo : EIATTR_EXIT_INSTR_OFFSETS
	.align		4
        /*0048*/ 	.byte	0x04, 0x1c
        /*004a*/ 	.short	(.L_55 - .L_54)


	//   ....[0]....
.L_54:
        /*004c*/ 	.word	0x00000070


	//   ....[1]....
        /*0050*/ 	.word	0x00000190


	//----- nvinfo : EIATTR_CBANK_PARAM_SIZE
	.align		4
.L_55:
        /*0054*/ 	.byte	0x03, 0x19
        /*0056*/ 	.short	0x0014


	//----- nvinfo : EIATTR_PARAM_CBANK
	.align		4
        /*0058*/ 	.byte	0x04, 0x0a
        /*005a*/ 	.short	(.L_57 - .L_56)
	.align		4
.L_56:
        /*005c*/ 	.word	index@(.nv.constant0._Z14noSharedMemoryPfS_i)
        /*0060*/ 	.short	0x0380
        /*0062*/ 	.short	0x0014


	//----- nvinfo : EIATTR_SW_WAR
	.align		4
.L_57:
        /*0064*/ 	.byte	0x04, 0x36
        /*0066*/ 	.short	(.L_59 - .L_58)
.L_58:
        /*0068*/ 	.word	0x00000008
.L_59:


//--------------------- .nv.callgraph             --------------------------
	.section	.nv.callgraph,"",@"SHT_CUDA_CALLGRAPH"
	.align	4
	.sectionentsize	8
	.align		4
        /*0000*/ 	.word	0x00000000
	.align		4
        /*0004*/ 	.word	0xffffffff
	.align		4
        /*0008*/ 	.word	0x00000000
	.align		4
        /*000c*/ 	.word	0xfffffffe
	.align		4
        /*0010*/ 	.word	0x00000000
	.align		4
        /*0014*/ 	.word	0xfffffffd
	.align		4
        /*0018*/ 	.word	0x00000000
	.align		4
        /*001c*/ 	.word	0xfffffffc


//--------------------- .text._Z15reductionSharedPfS_i --------------------------
	.section	.text._Z15reductionSharedPfS_i,"ax",@progbits
	.align	128
        .global         _Z15reductionSharedPfS_i
        .type           _Z15reductionSharedPfS_i,@function
        .size           _Z15reductionSharedPfS_i,(.L_x_5 - _Z15reductionSharedPfS_i)
        .other          _Z15reductionSharedPfS_i,@"STO_CUDA_ENTRY STV_DEFAULT"
_Z15reductionSharedPfS_i:
.text._Z15reductionSharedPfS_i:
[----:B------:R-:W-:Y:S01]  /*0000*/  LDC R1, c[0x0][0x37c] ;  /* 0x0000df00ff017b82 */ /* 0x000fe20000000800 */
[----:B------:R-:W0:Y:S01]  /*0010*/  S2R R11, SR_CTAID.X ;  /* 0x00000000000b7919 */ /* 0x000e220000002500 */
[----:B------:R-:W1:Y:S01]  /*0020*/  LDCU UR4, c[0x0][0x360] ;  /* 0x00006c00ff0477ac */ /* 0x000e620008000800 */
[----:B------:R-:W-:Y:S01]  /*0030*/  IMAD.MOV.U32 R15, RZ, RZ, RZ ;  /* 0x000000ffff0f7224 */ /* 0x000fe200078e00ff */
[----:B------:R-:W2:Y:S01]  /*0040*/  S2R R9, SR_TID.X ;  /* 0x0000000000097919 */ /* 0x000ea20000002100 */
[----:B------:R-:W3:Y:S01]  /*0050*/  LDCU UR5, c[0x0][0x390] ;  /* 0x00007200ff0577ac */ /* 0x000ee20008000800 */
[----:B------:R-:W4:Y:S01]  /*0060*/  LDCU.64 UR6, c[0x0][0x358] ;  /* 0x00006b00ff0677ac */ /* 0x000f220008000a00 */
[----:B-1----:R-:W-:Y:S02]  /*0070*/  IMAD.U32 R6, RZ, RZ, UR4 ;  /* 0x00000004ff067e24 */ /* 0x002fe4000f8e00ff */
[----:B0-----:R-:W-:-:S04]  /*0080*/  IMAD R0, R11, UR4, RZ ;  /* 0x000000040b007c24 */ /* 0x001fc8000f8e02ff */
[----:B--2---:R-:W-:-:S05]  /*0090*/  IMAD R7, R0, 0x2, R9 ;  /* 0x0000000200077824 */ /* 0x004fca00078e0209 */
[C---:B------:R-:W-:Y:S02]  /*00a0*/  IADD3 R13, PT, PT, R7.reuse, R6, RZ ;  /* 0x00000006070d7210 */ /* 0x040fe40007ffe0ff */
[----:B---3--:R-:W-:Y:S02]  /*00b0*/  ISETP.GE.AND P1, PT, R7, UR5, PT ;  /* 0x0000000507007c0c */ /* 0x008fe4000bf26270 */
[----:B------:R-:W-:-:S11]  /*00c0*/  ISETP.GE.U32.AND P0, PT, R13, UR5, PT ;  /* 0x000000050d007c0c */ /* 0x000fd6000bf06070 */
[----:B------:R-:W0:Y:S08]  /*00d0*/  @!P1 LDC.64 R2, c[0x0][0x380] ;  /* 0x0000e000ff029b82 */ /* 0x000e300000000a00 */
[----:B------:R-:W1:Y:S01]  /*00e0*/  @!P0 LDC.64 R4, c[0x0][0x380] ;  /* 0x0000e000ff048b82 */ /* 0x000e620000000a00 */
[----:B0-----:R-:W-:-:S05]  /*00f0*/  @!P1 IMAD.WIDE R2, R7, 0x4, R2 ;  /* 0x0000000407029825 */ /* 0x001fca00078e0202 */
[----:B----4-:R-:W2:Y:S01]  /*0100*/  @!P1 LDG.E R15, desc[UR6][R2.64] ;  /* 0x00000006020f9981 */ /* 0x010ea2000c1e1900 */
[----:B-1----:R-:W-:-:S06]  /*0110*/  @!P0 IMAD.WIDE.U32 R4, R13, 0x4, R4 ;  /* 0x000000040d048825 */ /* 0x002fcc00078e0004 */
[----:B------:R-:W3:Y:S01]  /*0120*/  @!P0 LDG.E R4, desc[UR6][R4.64] ;  /* 0x0000000604048981 */ /* 0x000ee2000c1e1900 */
[----:B------:R-:W0:Y:S01]  /*0130*/  S2UR UR5, SR_CgaCtaId ;  /* 0x00000000000579c3 */ /* 0x000e220000008800 */
[----:B------:R-:W-:Y:S01]  /*0140*/  HFMA2 R7, -RZ, RZ, 0, 0 ;  /* 0x00000000ff077431 */ /* 0x000fe200000001ff */
[----:B------:R-:W-:Y:S01]  /*0150*/  UMOV UR4, 0x400 ;  /* 0x0000040000047882 */ /* 0x000fe20000000000 */
[----:B------:R-:W-:Y:S01]  /*0160*/  ISETP.GE.U32.AND P2, PT, R6, 0x2, PT ;  /* 0x000000020600780c */ /* 0x000fe20003f46070 */
[----:B0-----:R-:W-:-:S06]  /*0170*/  ULEA UR4, UR5, UR4, 0x18 ;  /* 0x0000000405047291 */ /* 0x001fcc000f8ec0ff */
[----:B------:R-:W-:Y:S01]  /*0180*/  LEA R0, R9, UR4, 0x2 ;  /* 0x0000000409007c11 */ /* 0x000fe2000f8e10ff */
[----:B--2---:R-:W-:-:S04]  /*0190*/  @!P1 IMAD.MOV.U32 R7, RZ, RZ, R15 ;  /* 0x000000ffff079224 */ /* 0x004fc800078e000f */
[----:B------:R0:W-:Y:S01]  /*01a0*/  STS [R0], R15 ;  /* 0x0000000f00007388 */ /* 0x0001e20000000800 */
[----:B------:R-:W-:Y:S01]  /*01b0*/  ISETP.NE.AND P1, PT, R9, RZ, PT ;  /* 0x000000ff0900720c */ /* 0x000fe20003f25270 */
[----:B---3--:R-:W-:-:S05]  /*01c0*/  @!P0 FADD R7, R4, R7 ;  /* 0x0000000704078221 */ /* 0x008fca0000000000 */
[----:B------:R0:W-:Y:S01]  /*01d0*/  @!P0 STS [R0], R7 ;  /* 0x0000000700008388 */ /* 0x0001e20000000800 */
[----:B------:R-:W-:Y:S06]  /*01e0*/  BAR.SYNC.DEFER_BLOCKING 0x0 ;  /* 0x0000000000007b1d */ /* 0x000fec0000010000 */
[----:B------:R-:W-:Y:S05]  /*01f0*/  @!P2 BRA `(.L_x_0) ;  /* 0x00000000002ca947 */ /* 0x000fea0003800000 */
.L_x_1:
[----:B------:R-:W-:-:S04]  /*0200*/  SHF.R.U32.HI R4, RZ, 0x1, R6 ;  /* 0x00000001ff047819 */ /* 0x000fc80000011606 */
[----:B------:R-:W-:-:S13]  /*0210*/  ISETP.GE.U32.AND P0, PT, R9, R4, PT ;  /* 0x000000040900720c */ /* 0x000fda0003f06070 */
[----:B------:R-:W-:Y:S01]  /*0220*/  @!P0 LEA R2, R4, R0, 0x2 ;  /* 0x0000000004028211 */ /* 0x000fe200078e10ff */
[----:B------:R-:W-:Y:S05]  /*0230*/  @!P0 LDS R3, [R0] ;  /* 0x0000000000038984 */ /* 0x000fea0000000800 */
[----:B------:R-:W1:Y:S02]  /*0240*/  @!P0 LDS R2, [R2] ;  /* 0x0000000002028984 */ /* 0x000e640000000800 */
[----:B-1----:R-:W-:-:S05]  /*0250*/  @!P0 FADD R3, R2, R3 ;  /* 0x0000000302038221 */ /* 0x002fca0000000000 */
[----:B------:R1:W-:Y:S01]  /*0260*/  @!P0 STS [R0], R3 ;  /* 0x0000000300008388 */ /* 0x0003e20000000800 */
[----:B------:R-:W-:Y:S01]  /*0270*/  BAR.SYNC.DEFER_BLOCKING 0x0 ;  /* 0x0000000000007b1d */ /* 0x000fe20000010000 */
[----:B------:R-:W-:Y:S01]  /*0280*/  ISETP.GT.U32.AND P0, PT, R6, 0x3, PT ;  /* 0x000000030600780c */ /* 0x000fe20003f04070 */
[----:B------:R-:W-:-:S12]  /*0290*/  IMAD.MOV.U32 R6, RZ, RZ, R4 ;  /* 0x000000ffff067224 */ /* 0x000fd800078e0004 */
[----:B-1----:R-:W-:Y:S05]  /*02a0*/  @P0 BRA `(.L_x_1) ;  /* 0xfffffffc00d40947 */ /* 0x002fea000383ffff */
.L_x_0:
[----:B------:R-:W-:Y:S05]  /*02b0*/  @P1 EXIT ;  /* 0x000000000000194d */ /* 0x000fea0003800000 */
[----:B------:R-:W1:Y:S01]  /*02c0*/  S2UR UR5, SR_CgaCtaId ;  /* 0x00000000000579c3 */ /* 0x000e620000008800 */
[----:B------:R-:W-:-:S07]  /*02d0*/  UMOV UR4, 0x400 ;  /* 0x0000040000047882 */ /* 0x000fce0000000000 */
[----:B------:R-:W2:Y:S01]  /*02e0*/  LDC.64 R2, c[0x0][0x388] ;  /* 0x0000e200ff027b82 */ /* 0x000ea20000000a00 */
[----:B-1----:R-:W-:Y:S01]  /*02f0*/  ULEA UR4, UR5, UR4, 0x18 ;  /* 0x0000000405047291 */ /* 0x002fe2000f8ec0ff */
[----:B--2---:R-:W-:-:S08]  /*0300*/  IMAD.WIDE.U32 R2, R11, 0x4, R2 ;  /* 0x000000040b027825 */ /* 0x004fd000078e0002 */
[----:B------:R-:W1:Y:S04]  /*0310*/  LDS R5, [UR4] ;  /* 0x00000004ff057984 */ /* 0x000e680008000800 */
[----:B-1----:R-:W-:Y:S01]  /*0320*/  STG.E desc[UR6][R2.64], R5 ;  /* 0x0000000502007986 */ /* 0x002fe2000c101906 */
[----:B------:R-:W-:Y:S05]  /*0330*/  EXIT ;  /* 0x000000000000794d */ /* 0x000fea0003800000 */
.L_x_2:
[----:B------:R-:W-:-:S00]  /*0340*/  BRA `(.L_x_2) ;  /* 0xfffffffc00fc7947 */ /* 0x000fc0000383ffff */
[----:B------:R-:W-:-:S00]  /*0350*/  NOP ;  /* 0x0000000000007918 */ /* 0x000fc00000000000 */
        /* <DEDUP_REMOVED lines=10> */
.L_x_5:


//--------------------- .text._Z16withSharedMemoryPfS_i --------------------------
	.section	.text._Z16withSharedMemoryPfS_i,"ax",@progbits
	.align	128
        .global         _Z16withSharedMemoryPfS_i
        .type           _Z16withSharedMemoryPfS_i,@function
        .size           _Z16withSharedMemoryPfS_i,(.L_x_6 - _Z16withSharedMemoryPfS_i)
        .other          _Z16withSharedMemoryPfS_i,@"STO_CUDA_ENTRY STV_DEFAULT"
_Z16withSharedMemoryPfS_i:
.text._Z16withSharedMemoryPfS_i:
[----:B------:R-:W-:Y:S01]  /*0000*/  LDC R1, c[0x0][0x37c] ;  /* 0x0000df00ff017b82 */ /* 0x000fe20000000800 */
[----:B------:R-:W0:Y:S07]  /*0010*/  S2R R4, SR_TID.X ;  /* 0x0000000000047919 */ /* 0x000e2e0000002100 */
[----:B------:R-:W0:Y:S01]  /*0020*/  S2UR UR4, SR_CTAID.X ;  /* 0x00000000000479c3 */ /* 0x000e220000002500 */
[----:B------:R-:W1:Y:S01]  /*0030*/  LDCU UR5, c[0x0][0x390] ;  /* 0x00007200ff0577ac */ /* 0x000e620008000800 */
[----:B------:R-:W-:Y:S01]  /*0040*/  HFMA2 R0, -RZ, RZ, 0, 0 ;  /* 0x00000000ff007431 */ /* 0x000fe200000001ff */
[----:B------:R-:W2:Y:S05]  /*0050*/  LDCU.64 UR6, c[0x0][0x358] ;  /* 0x00006b00ff0677ac */ /* 0x000eaa0008000a00 */
[----:B------:R-:W0:Y:S02]  /*0060*/  LDC R5, c[0x0][0x360] ;  /* 0x0000d800ff057b82 */ /* 0x000e240000000800 */
[----:B0-----:R-:W-:-:S05]  /*0070*/  IMAD R5, R5, UR4, R4 ;  /* 0x0000000405057c24 */ /* 0x001fca000f8e0204 */
[----:B-1----:R-:W-:-:S13]  /*0080*/  ISETP.GE.AND P0, PT, R5, UR5, PT ;  /* 0x0000000505007c0c */ /* 0x002fda000bf06270 */
[----:B------:R-:W0:Y:S02]  /*0090*/  @!P0 LDC.64 R2, c[0x0][0x380] ;  /* 0x0000e000ff028b82 */ /* 0x000e240000000a00 */
[----:B0-----:R-:W-:-:S05]  /*00a0*/  @!P0 IMAD.WIDE R2, R5, 0x4, R2 ;  /* 0x0000000405028825 */ /* 0x001fca00078e0202 */
[----:B--2---:R-:W2:Y:S01]  /*00b0*/  @!P0 LDG.E R0, desc[UR6][R2.64] ;  /* 0x0000000602008981 */ /* 0x004ea2000c1e1900 */
[----:B------:R-:W0:Y:S01]  /*00c0*/  S2UR UR5, SR_CgaCtaId ;  /* 0x00000000000579c3 */ /* 0x000e220000008800 */
[----:B------:R-:W-:Y:S02]  /*00d0*/  UMOV UR4, 0x400 ;  /* 0x0000040000047882 */ /* 0x000fe40000000000 */
[----:B0-----:R-:W-:-:S06]  /*00e0*/  ULEA UR4, UR5, UR4, 0x18 ;  /* 0x0000000405047291 */ /* 0x001fcc000f8ec0ff */
[----:B------:R-:W-:-:S05]  /*00f0*/  LEA R7, R4, UR4, 0x2 ;  /* 0x0000000404077c11 */ /* 0x000fca000f8e10ff */
[----:B--2---:R0:W-:Y:S01]  /*0100*/  STS [R7], R0 ;  /* 0x0000000007007388 */ /* 0x0041e20000000800 */
[----:B------:R-:W-:Y:S06]  /*0110*/  BAR.SYNC.DEFER_BLOCKING 0x0 ;  /* 0x0000000000007b1d */ /* 0x000fec0000010000 */
[----:B------:R-:W-:Y:S05]  /*0120*/  @P0 EXIT ;  /* 0x000000000000094d */ /* 0x000fea0003800000 */
[----:B0-----:R-:W0:Y:S01]  /*0130*/  LDS R7, [R7] ;  /* 0x0000000007077984 */ /* 0x001e220000000800 */
[----:B------:R-:W1:Y:S02]  /*0140*/  LDC.64 R2, c[0x0][0x388] ;  /* 0x0000e200ff027b82 */ /* 0x000e640000000a00 */
[----:B-1----:R-:W-:-:S04]  /*0150*/  IMAD.WIDE R2, R5, 0x4, R2 ;  /* 0x0000000405027825 */ /* 0x002fc800078e0202 */
[----:B0-----:R-:W-:-:S04]  /*0160*/  FADD R0, RZ, R7 ;  /* 0x00000007ff007221 */ /* 0x001fc80000000000 */
[----:B------:R-:W-:-:S04]  /*0170*/  FADD R0, R7, R0 ;  /* 0x0000000007007221 */ /* 0x000fc80000000000 */
[----:B------:R-:W-:-:S04]  /*0180*/  FADD R0, R7, R0 ;  /* 0x0000000007007221 */ /* 0x000fc80000000000 */
[----:B------:R-:W-:-:S04]  /*0190*/  FADD R0, R7, R0 ;  /* 0x0000000007007221 */ /* 0x000fc80000000000 */
[----:B------:R-:W-:-:S04]  /*01a0*/  FADD R0, R7, R0 ;  /* 0x0000000007007221 */ /* 0x000fc80000000000 */
[----:B------:R-:W-:-:S04]  /*01b0*/  FADD R0, R7, R0 ;  /* 0x0000000007007221 */ /* 0x000fc80000000000 */
[----:B------:R-:W-:-:S04]  /*01c0*/  FADD R0, R7, R0 ;  /* 0x0000000007007221 */ /* 0x000fc80000000000 */
[----:B------:R-:W-:-:S04]  /*01d0*/  FADD R0, R7, R0 ;  /* 0x0000000007007221 */ /* 0x000fc80000000000 */
[----:B------:R-:W-:-:S04]  /*01e0*/  FADD R0, R7, R0 ;  /* 0x0000000007007221 */ /* 0x000fc80000000000 */
[----:B------:R-:W-:-:S05]  /*01f0*/  FADD R7, R7, R0 ;  /* 0x0000000007077221 */ /* 0x000fca0000000000 */
[----:B------:R-:W-:Y:S01]  /*0200*/  STG.E desc[UR6][R2.64], R7 ;  /* 0x0000000702007986 */ /* 0x000fe2000c101906 */
[----:B------:R-:W-:Y:S05]  /*0210*/  EXIT ;  /* 0x000000000000794d */ /* 0x000fea0003800000 */
.L_x_3:
        /* <DEDUP_REMOVED lines=14> */
.L_x_6:


//--------------------- .text._Z14noSharedMemoryPfS_i --------------------------
	.section	.text._Z14noSharedMemoryPfS_i,"ax",@progbits
	.align	128
        .global         _Z14noSharedMemoryPfS_i
        .type           _Z14noSharedMemoryPfS_i,@function
        .size           _Z14noSharedMemoryPfS_i,(.L_x_7 - _Z14noSharedMemoryPfS_i)
        .other          _Z14noSharedMemoryPfS_i,@"STO_CUDA_ENTRY STV_DEFAULT"
_Z14noSharedMemoryPfS_i:
.text._Z14noSharedMemoryPfS_i:
[----:B------:R-:W-:Y:S01]  /*0000*/  LDC R1, c[0x0][0x37c] ;  /* 0x0000df00ff017b82 */ /* 0x000fe20000000800 */
[----:B------:R-:W0:Y:S07]  /*0010*/  S2R R0, SR_TID.X ;  /* 0x0000000000007919 */ /* 0x000e2e0000002100 */
[----:B------:R-:W0:Y:S01]  /*0020*/  S2UR UR4, SR_CTAID.X ;  /* 0x00000000000479c3 */ /* 0x000e220000002500 */
[----:B------:R-:W1:Y:S07]  /*0030*/  LDCU UR5, c[0x0][0x390] ;  /* 0x00007200ff0577ac */ /* 0x000e6e0008000800 */
[----:B------:R-:W0:Y:S02]  /*0040*/  LDC R7, c[0x0][0x360] ;  /* 0x0000d800ff077b82 */ /* 0x000e240000000800 */
[----:B0-----:R-:W-:-:S05]  /*0050*/  IMAD R7, R7, UR4, R0 ;  /* 0x0000000407077c24 */ /* 0x001fca000f8e0200 */
[----:B-1----:R-:W-:-:S13]  /*0060*/  ISETP.GE.AND P0, PT, R7, UR5, PT ;  /* 0x0000000507007c0c */ /* 0x002fda000bf06270 */
[----:B------:R-:W-:Y:S05]  /*0070*/  @P0 EXIT ;  /* 0x000000000000094d */ /* 0x000fea0003800000 */
[----:B------:R-:W0:Y:S01]  /*0080*/  LDC.64 R2, c[0x0][0x380] ;  /* 0x0000e000ff027b82 */ /* 0x000e220000000a00 */
[----:B------:R-:W1:Y:S01]  /*0090*/  LDCU.64 UR4, c[0x0][0x358] ;  /* 0x00006b00ff0477ac */ /* 0x000e620008000a00 */
[----:B0-----:R-:W-:-:S05]  /*00a0*/  IMAD.WIDE R2, R7, 0x4, R2 ;  /* 0x0000000407027825 */ /* 0x001fca00078e0202 */
[----:B-1----:R-:W2:Y:S02]  /*00b0*/  LDG.E R0, desc[UR4][R2.64] ;  /* 0x0000000402007981 */ /* 0x002ea4000c1e1900 */
[----:B--2---:R-:W-:-:S04]  /*00c0*/  FADD R5, RZ, R0 ;  /* 0x00000000ff057221 */ /* 0x004fc80000000000 */
[----:B------:R-:W-:-:S04]  /*00d0*/  FADD R5, R0, R5 ;  /* 0x0000000500057221 */ /* 0x000fc80000000000 */
[C---:B------:R-:W-:Y:S02]  /*00e0*/  FADD R9, R0.reuse, R5 ;  /* 0x0000000500097221 */ /* 0x040fe40000000000 */
[----:B------:R-:W0:Y:S02]  /*00f0*/  LDC.64 R4, c[0x0][0x388] ;  /* 0x0000e200ff047b82 */ /* 0x000e240000000a00 */
[----:B------:R-:W-:-:S04]  /*0100*/  FADD R9, R0, R9 ;  /* 0x0000000900097221 */ /* 0x000fc80000000000 */
[----:B------:R-:W-:-:S04]  /*0110*/  FADD R9, R0, R9 ;  /* 0x0000000900097221 */ /* 0x000fc80000000000 */
[----:B------:R-:W-:-:S04]  /*0120*/  FADD R9, R0, R9 ;  /* 0x0000000900097221 */ /* 0x000fc80000000000 */
[----:B------:R-:W-:-:S04]  /*0130*/  FADD R9, R0, R9 ;  /* 0x0000000900097221 */ /* 0x000fc80000000000 */
[----:B------:R-:W-:-:S04]  /*0140*/  FADD R9, R0, R9 ;  /* 0x0000000900097221 */ /* 0x000fc80000000000 */
[----:B------:R-:W-:Y:S01]  /*0150*/  FADD R9, R0, R9 ;  /* 0x0000000900097221 */ /* 0x000fe20000000000 */
[----:B0-----:R-:W-:-:S04]  /*0160*/  IMAD.WIDE R2, R7, 0x4, R4 ;  /* 0x0000000407027825 */ /* 0x001fc800078e0204 */
[----:B------:R-:W-:-:S05]  /*0170*/  FADD R9, R0, R9 ;  /* 0x0000000900097221 */ /* 0x000fca0000000000 */
[----:B------:R-:W-:Y:S01]  /*0180*/  STG.E desc[UR4][R2.64], R9 ;  /* 0x0000000902007986 */ /* 0x000fe2000c101904 */
[----:B------:R-:W-:Y:S05]  /*0190*/  EXIT ;  /* 0x000000000000794d */ /* 0x000fea0003800000 */
.L_x_4:
        /* <DEDUP_REMOVED lines=14> */
.L_x_7:


//--------------------- .nv.shared._Z15reductionSharedPfS_i --------------------------
	.section	.nv.shared._Z15reductionSharedPfS_i,"aw",@nobits
	.sectionflags	@""
	.align	4
.nv.shared._Z15reductionSharedPfS_i:
	.zero		2048


//--------------------- .nv.shared.reserved.0     --------------------------
	.section	.nv.shared.reserved.0,"aw",@nobits
	.weak		__nv_reservedSMEM_offset_0_alias
	.size		__nv_reservedSMEM_offset_0_alias, 0, 64
	.other		__nv_reservedSMEM_offset_0_alias,@"STO_CUDA_RESERVED_SHARED STV_DEFAULT"
__nv_reservedSMEM_offset_0_alias:
	.zero		0
	.zero		64


//--------------------- .nv.shared._Z16withSharedMemoryPfS_i --------------------------
	.section	.nv.shared._Z16withSharedMemoryPfS_i,"aw",@nobits
	.sectionflags	@""
	.align	4
.nv.shared._Z16withSharedMemoryPfS_i:
	.zero		2048


//--------------------- .nv.constant0._Z15reductionSharedPfS_i --------------------------
	.section	.nv.constant0._Z15reductionSharedPfS_i,"a",@progbits
	.sectionflags	@""
	.align	4
.nv.constant0._Z15reductionSharedPfS_i:
	.zero		916


//--------------------- .nv.constant0._Z16withSharedMemoryPfS_i --------------------------
	.section	.nv.constant0._Z16withSharedMemoryPfS_i,"a",@progbits
	.sectionflags	@""
	.align	4
.nv.constant0._Z16withSharedMemoryPfS_i:
	.zero		916


//--------------------- .nv.constant0._Z14noSharedMemoryPfS_i --------------------------
	.section	.nv.constant0._Z14noSharedMemoryPfS_i,"a",@progbits
	.sectionflags	@""
	.align	4
.nv.constant0._Z14noSharedMemoryPfS_i:
	.zero		916


//--------------------- SYMBOLS --------------------------

	.type		.nv.reservedSmem.offset0,@object
	.size		.nv.reservedSmem.offset0,0x4
	.type		.nv.reservedSmem.cap,@object
	.size		.nv.reservedSmem.cap,0x4
